//
// Generated by NVIDIA NVVM Compiler
//
// Compiler Build ID: CL-36424714
// Cuda compilation tools, release 13.0, V13.0.88
// Based on NVVM 20.0.0
//

.version 9.0
.target sm_100
.address_size 64

	// .globl	_Z12mandelKernelffPiiiiff

.visible .entry _Z12mandelKernelffPiiiiff(
	.param .f32 _Z12mandelKernelffPiiiiff_param_0,
	.param .f32 _Z12mandelKernelffPiiiiff_param_1,
	.param .u64 .ptr .align 1 _Z12mandelKernelffPiiiiff_param_2,
	.param .u32 _Z12mandelKernelffPiiiiff_param_3,
	.param .u32 _Z12mandelKernelffPiiiiff_param_4,
	.param .u32 _Z12mandelKernelffPiiiiff_param_5,
	.param .f32 _Z12mandelKernelffPiiiiff_param_6,
	.param .f32 _Z12mandelKernelffPiiiiff_param_7
)
{
	.reg .pred 	%p<7>;
	.reg .b32 	%r<20>;
	.reg .b32 	%f<20>;
	.reg .b64 	%rd<5>;

	ld.param.f32 	%f9, [_Z12mandelKernelffPiiiiff_param_0];
	ld.param.f32 	%f10, [_Z12mandelKernelffPiiiiff_param_1];
	ld.param.u64 	%rd1, [_Z12mandelKernelffPiiiiff_param_2];
	ld.param.u32 	%r7, [_Z12mandelKernelffPiiiiff_param_3];
	ld.param.u32 	%r9, [_Z12mandelKernelffPiiiiff_param_4];
	ld.param.u32 	%r8, [_Z12mandelKernelffPiiiiff_param_5];
	ld.param.f32 	%f11, [_Z12mandelKernelffPiiiiff_param_6];
	ld.param.f32 	%f12, [_Z12mandelKernelffPiiiiff_param_7];
	mov.u32 	%r10, %ctaid.x;
	mov.u32 	%r11, %ntid.x;
	mov.u32 	%r12, %tid.x;
	mad.lo.s32 	%r1, %r10, %r11, %r12;
	mov.u32 	%r13, %ctaid.y;
	mov.u32 	%r14, %ntid.y;
	mov.u32 	%r15, %tid.y;
	mad.lo.s32 	%r2, %r13, %r14, %r15;
	setp.ge.s32 	%p1, %r1, %r7;
	setp.ge.s32 	%p2, %r2, %r9;
	or.pred  	%p3, %p1, %p2;
	@%p3 bra 	$L__BB0_6;
	cvt.rn.f32.s32 	%f13, %r1;
	fma.rn.f32 	%f1, %f11, %f13, %f9;
	cvt.rn.f32.u32 	%f14, %r2;
	fma.rn.f32 	%f2, %f12, %f14, %f10;
	mad.lo.s32 	%r3, %r7, %r2, %r1;
	setp.lt.s32 	%p4, %r8, 1;
	mov.b32 	%r19, 0;
	@%p4 bra 	$L__BB0_5;
	mov.b32 	%r18, 0;
	mov.f32 	%f18, %f2;
	mov.f32 	%f19, %f1;
$L__BB0_3:
	mul.f32 	%f5, %f19, %f19;
	mul.f32 	%f6, %f18, %f18;
	add.f32 	%f15, %f5, %f6;
	setp.gt.f32 	%p5, %f15, 0f40800000;
	mov.u32 	%r19, %r18;
	@%p5 bra 	$L__BB0_5;
	sub.f32 	%f16, %f5, %f6;
	add.f32 	%f17, %f19, %f19;
	add.f32 	%f19, %f1, %f16;
	fma.rn.f32 	%f18, %f17, %f18, %f2;
	add.s32 	%r18, %r18, 1;
	setp.ne.s32 	%p6, %r18, %r8;
	mov.u32 	%r19, %r8;
	@%p6 bra 	$L__BB0_3;
$L__BB0_5:
	cvta.to.global.u64 	%rd2, %rd1;
	mul.wide.s32 	%rd3, %r3, 4;
	add.s64 	%rd4, %rd2, %rd3;
	st.global.u32 	[%rd4], %r19;
$L__BB0_6:
	ret;

}


// ===== COMPILED SASS (sm_100) =====

	.target	sm_100

	.elftype	@"ET_EXEC"


//--------------------- .note.nv.tkinfo           --------------------------
	.section	.note.nv.tkinfo,"",@"SHT_NOTE"
	.sectionflags	@"SHF_NOTE_NV_TKINFO"
	.tkinfo
        /*0018*/ 	.word	0x00000002
        /*0030*/ 	.string	""
        /*0030*/ 	.string	"ptxas"
        /*0030*/ 	.string	"Cuda compilation tools, release 13.0, V13.0.88"
        /*0030*/ 	.string	"Build cuda_13.0.r13.0/compiler.36424714_0"
        /*0030*/ 	.string	"-arch sm_100 -m 64 "



//--------------------- .note.nv.cuinfo           --------------------------
	.section	.note.nv.cuinfo,"",@"SHT_NOTE"
	.sectionflags	@"SHF_NOTE_NV_CUINFO"
        /*0018*/ 	.short	0x0002
        /*001a*/ 	.short	0x0064
        /*001c*/ 	.short	0x0082
	.zero		2


//--------------------- .nv.info                  --------------------------
	.section	.nv.info,"",@"SHT_CUDA_INFO"
	.align	4


	//----- nvinfo : EIATTR_REGCOUNT
	.align		4
        /*0000*/ 	.byte	0x04, 0x2f
        /*0002*/ 	.short	(.L_1 - .L_0)
	.align		4
.L_0:
        /*0004*/ 	.word	index@(_Z12mandelKernelffPiiiiff)
        /*0008*/ 	.word	0x00000010


	//----- nvinfo : EIATTR_FRAME_SIZE
	.align		4
.L_1:
        /*000c*/ 	.byte	0x04, 0x11
        /*000e*/ 	.short	(.L_3 - .L_2)
	.align		4
.L_2:
        /*0010*/ 	.word	index@(_Z12mandelKernelffPiiiiff)
        /*0014*/ 	.word	0x00000000


	//----- nvinfo : EIATTR_MIN_STACK_SIZE
	.align		4
.L_3:
        /*0018*/ 	.byte	0x04, 0x12
        /*001a*/ 	.short	(.L_5 - .L_4)
	.align		4
.L_4:
        /*001c*/ 	.word	index@(_Z12mandelKernelffPiiiiff)
        /*0020*/ 	.word	0x00000000
.L_5:


//--------------------- .nv.compat                --------------------------
	.section	.nv.compat,"",@"SHT_CUDA_COMPAT_INFO"
	.align	4
        /*0000*/ 	.byte	0x02, 0x09, 0x00, 0x00, 0x02, 0x02, 0x01, 0x00, 0x02, 0x05, 0x05, 0x00, 0x03, 0x07, 0x01, 0x01
        /*0010*/ 	.byte	0x02, 0x03, 0x00, 0x00, 0x02, 0x06, 0x01, 0x00, 0x04, 0x0b, 0x08, 0x00, 0x01, 0x00, 0x00, 0x00
        /*0020*/ 	.byte	0x00, 0x00, 0x00, 0x00


//--------------------- .nv.info._Z12mandelKernelffPiiiiff --------------------------
	.section	.nv.info._Z12mandelKernelffPiiiiff,"",@"SHT_CUDA_INFO"
	.sectionflags	@""
	.align	4


	//----- nvinfo : EIATTR_CUDA_API_VERSION
	.align		4
        /*0000*/ 	.byte	0x04, 0x37
        /*0002*/ 	.short	(.L_7 - .L_6)
.L_6:
        /*0004*/ 	.word	0x00000082


	//----- nvinfo : EIATTR_KPARAM_INFO
	.align		4
.L_7:
        /*0008*/ 	.byte	0x04, 0x17
        /*000a*/ 	.short	(.L_9 - .L_8)
.L_8:
        /*000c*/ 	.word	0x00000000
        /*0010*/ 	.short	0x0007
        /*0012*/ 	.short	0x0020
        /*0014*/ 	.byte	0x00, 0xf0, 0x11, 0x00


	//----- nvinfo : EIATTR_KPARAM_INFO
	.align		4
.L_9:
        /*0018*/ 	.byte	0x04, 0x17
        /*001a*/ 	.short	(.L_11 - .L_10)
.L_10:
        /*001c*/ 	.word	0x00000000
        /*0020*/ 	.short	0x0006
        /*0022*/ 	.short	0x001c
        /*0024*/ 	.byte	0x00, 0xf0, 0x11, 0x00


	//----- nvinfo : EIATTR_KPARAM_INFO
	.align		4
.L_11:
        /*0028*/ 	.byte	0x04, 0x17
        /*002a*/ 	.short	(.L_13 - .L_12)
.L_12:
        /*002c*/ 	.word	0x00000000
        /*0030*/ 	.short	0x0005
        /*0032*/ 	.short	0x0018
        /*0034*/ 	.byte	0x00, 0xf0, 0x11, 0x00


	//----- nvinfo : EIATTR_KPARAM_INFO
	.align		4
.L_13:
        /*0038*/ 	.byte	0x04, 0x17
        /*003a*/ 	.short	(.L_15 - .L_14)
.L_14:
        /*003c*/ 	.word	0x00000000
        /*0040*/ 	.short	0x0004
        /*0042*/ 	.short	0x0014
        /*0044*/ 	.byte	0x00, 0xf0, 0x11, 0x00


	//----- nvinfo : EIATTR_KPARAM_INFO
	.align		4
.L_15:
        /*0048*/ 	.byte	0x04, 0x17
        /*004a*/ 	.short	(.L_17 - .L_16)
.L_16:
        /*004c*/ 	.word	0x00000000
        /*0050*/ 	.short	0x0003
        /*0052*/ 	.short	0x0010
        /*0054*/ 	.byte	0x00, 0xf0, 0x11, 0x00


	//----- nvinfo : EIATTR_KPARAM_INFO
	.align		4
.L_17:
        /*0058*/ 	.byte	0x04, 0x17
        /*005a*/ 	.short	(.L_19 - .L_18)
.L_18:
        /*005c*/ 	.word	0x00000000
        /*0060*/ 	.short	0x0002
        /*0062*/ 	.short	0x0008
        /*0064*/ 	.byte	0x00, 0xf5, 0x21, 0x00


	//----- nvinfo : EIATTR_KPARAM_INFO
	.align		4
.L_19:
        /*0068*/ 	.byte	0x04, 0x17
        /*006a*/ 	.short	(.L_21 - .L_20)
.L_20:
        /*006c*/ 	.word	0x00000000
        /*0070*/ 	.short	0x0001
        /*0072*/ 	.short	0x0004
        /*0074*/ 	.byte	0x00, 0xf0, 0x11, 0x00


	//----- nvinfo : EIATTR_KPARAM_INFO
	.align		4
.L_21:
        /*0078*/ 	.byte	0x04, 0x17
        /*007a*/ 	.short	(.L_23 - .L_22)
.L_22:
        /*007c*/ 	.word	0x00000000
        /*0080*/ 	.short	0x0000
        /*0082*/ 	.short	0x0000
        /*0084*/ 	.byte	0x00, 0xf0, 0x11, 0x00


	//----- nvinfo : EIATTR_SPARSE_MMA_MASK
	.align		4
.L_23:
        /*0088*/ 	.byte	0x03, 0x50
        /*008a*/ 	.short	0x0000


	//----- nvinfo : EIATTR_MAXREG_COUNT
	.align		4
        /*008c*/ 	.byte	0x03, 0x1b
        /*008e*/ 	.short	0x00ff


	//----- nvinfo : EIATTR_MERCURY_ISA_VERSION
	.align		4
        /*0090*/ 	.byte	0x03, 0x5f
        /*0092*/ 	.short	0x0101


	//----- nvinfo : EIATTR_VRC_CTA_INIT_COUNT
	.align		4
        /*0094*/ 	.byte	0x02, 0x4a
	.zero		1
	.zero		1


	//----- nvinfo : EIATTR_EXIT_INSTR_OFFSETS
	.align		4
        /*0098*/ 	.byte	0x04, 0x1c
        /*009a*/ 	.short	(.L_25 - .L_24)


	//   ....[0]....
.L_24:
        /*009c*/ 	.word	0x000000c0


	//   ....[1]....
        /*00a0*/ 	.word	0x00000300


	//----- nvinfo : EIATTR_CRS_STACK_SIZE
	.align		4
.L_25:
        /*00a4*/ 	.byte	0x04, 0x1e
        /*00a6*/ 	.short	(.L_27 - .L_26)
.L_26:
        /*00a8*/ 	.word	0x00000000


	//----- nvinfo : EIATTR_CBANK_PARAM_SIZE
	.align		4
.L_27:
        /*00ac*/ 	.byte	0x03, 0x19
        /*00ae*/ 	.short	0x0024


	//----- nvinfo : EIATTR_PARAM_CBANK
	.align		4
        /*00b0*/ 	.byte	0x04, 0x0a
        /*00b2*/ 	.short	(.L_29 - .L_28)
	.align		4
.L_28:
        /*00b4*/ 	.word	index@(.nv.constant0._Z12mandelKernelffPiiiiff)
        /*00b8*/ 	.short	0x0380
        /*00ba*/ 	.short	0x0024


	//----- nvinfo : EIATTR_SW_WAR
	.align		4
.L_29:
        /*00bc*/ 	.byte	0x04, 0x36
        /*00be*/ 	.short	(.L_31 - .L_30)
.L_30:
        /*00c0*/ 	.word	0x00000008
.L_31:


//--------------------- .nv.callgraph             --------------------------
	.section	.nv.callgraph,"",@"SHT_CUDA_CALLGRAPH"
	.align	4
	.sectionentsize	8
	.align		4
        /*0000*/ 	.word	0x00000000
	.align		4
        /*0004*/ 	.word	0xffffffff
	.align		4
        /*0008*/ 	.word	0x00000000
	.align		4
        /*000c*/ 	.word	0xfffffffe
	.align		4
        /*0010*/ 	.word	0x00000000
	.align		4
        /*0014*/ 	.word	0xfffffffd
	.align		4
        /*0018*/ 	.word	0x00000000
	.align		4
        /*001c*/ 	.word	0xfffffffc


//--------------------- .text._Z12mandelKernelffPiiiiff --------------------------
	.section	.text._Z12mandelKernelffPiiiiff,"ax",@progbits
	.align	128
        .global         _Z12mandelKernelffPiiiiff
        .type           _Z12mandelKernelffPiiiiff,@function
        .size           _Z12mandelKernelffPiiiiff,(.L_x_4 - _Z12mandelKernelffPiiiiff)
        .other          _Z12mandelKernelffPiiiiff,@"STO_CUDA_ENTRY STV_DEFAULT"
_Z12mandelKernelffPiiiiff:
.text._Z12mandelKernelffPiiiiff:
[----:B------:R-:W-:Y:S01]  /*0000*/  LDC R1, c[0x0][0x37c] ;  /* 0x0000df00ff017b82 */ /* 0x000fe20000000800 */
[----:B------:R-:W0:Y:S07]  /*0010*/  S2R R2, SR_TID.Y ;  /* 0x0000000000027919 */ /* 0x000e2e0000002200 */
[----:B------:R-:W1:Y:S01]  /*0020*/  LDC R0, c[0x0][0x360] ;  /* 0x0000d800ff007b82 */ /* 0x000e620000000800 */
[----:B------:R-:W2:Y:S01]  /*0030*/  LDCU.64 UR6, c[0x0][0x390] ;  /* 0x00007200ff0677ac */ /* 0x000ea20008000a00 */
[----:B------:R-:W1:Y:S06]  /*0040*/  S2R R5, SR_TID.X ;  /* 0x0000000000057919 */ /* 0x000e6c0000002100 */
[----:B------:R-:W0:Y:S08]  /*0050*/  S2UR UR5, SR_CTAID.Y ;  /* 0x00000000000579c3 */ /* 0x000e300000002600 */
[----:B------:R-:W0:Y:S08]  /*0060*/  LDC R3, c[0x0][0x364] ;  /* 0x0000d900ff037b82 */ /* 0x000e300000000800 */
[----:B------:R-:W1:Y:S01]  /*0070*/  S2UR UR4, SR_CTAID.X ;  /* 0x00000000000479c3 */ /* 0x000e620000002500 */
[----:B0-----:R-:W-:-:S05]  /*0080*/  IMAD R3, R3, UR5, R2 ;  /* 0x0000000503037c24 */ /* 0x001fca000f8e0202 */
[----:B--2---:R-:W-:Y:S01]  /*0090*/  ISETP.GE.AND P0, PT, R3, UR7, PT ;  /* 0x0000000703007c0c */ /* 0x004fe2000bf06270 */
[----:B-1----:R-:W-:-:S05]  /*00a0*/  IMAD R0, R0, UR4, R5 ;  /* 0x0000000400007c24 */ /* 0x002fca000f8e0205 */
[----:B------:R-:W-:-:S13]  /*00b0*/  ISETP.GE.OR P0, PT, R0, UR6, P0 ;  /* 0x0000000600007c0c */ /* 0x000fda0008706670 */
[----:B------:R-:W-:Y:S05]  /*00c0*/  @P0 EXIT ;  /* 0x000000000000094d */ /* 0x000fea0003800000 */
[----:B------:R-:W0:Y:S01]  /*00d0*/  LDCU.64 UR8, c[0x0][0x398] ;  /* 0x00007300ff0877ac */ /* 0x000e220008000a00 */
[----:B------:R-:W1:Y:S01]  /*00e0*/  LDC.64 R8, c[0x0][0x380] ;  /* 0x0000e000ff087b82 */ /* 0x000e620000000a00 */
[----:B------:R-:W-:Y:S01]  /*00f0*/  I2FP.F32.U32 R2, R3 ;  /* 0x0000000300027245 */ /* 0x000fe20000201000 */
[----:B------:R-:W-:Y:S01]  /*0100*/  IMAD R7, R3, UR6, R0 ;  /* 0x0000000603077c24 */ /* 0x000fe2000f8e0200 */
[----:B------:R-:W1:Y:S01]  /*0110*/  LDCU UR7, c[0x0][0x3a0] ;  /* 0x00007400ff0777ac */ /* 0x000e620008000800 */
[----:B------:R-:W-:Y:S01]  /*0120*/  I2FP.F32.S32 R5, R0 ;  /* 0x0000000000057245 */ /* 0x000fe20000201400 */
[----:B------:R-:W2:Y:S01]  /*0130*/  LDCU.64 UR4, c[0x0][0x358] ;  /* 0x00006b00ff0477ac */ /* 0x000ea20008000a00 */
[----:B0-----:R-:W-:Y:S01]  /*0140*/  UISETP.GE.AND UP0, UPT, UR8, 0x1, UPT ;  /* 0x000000010800788c */ /* 0x001fe2000bf06270 */
[----:B-1----:R-:W-:Y:S01]  /*0150*/  FFMA R2, R2, UR7, R9 ;  /* 0x0000000702027c23 */ /* 0x002fe20008000009 */
[----:B------:R-:W-:Y:S02]  /*0160*/  HFMA2 R9, -RZ, RZ, 0, 0 ;  /* 0x00000000ff097431 */ /* 0x000fe400000001ff */
[----:B------:R-:W-:-:S05]  /*0170*/  FFMA R5, R5, UR9, R8 ;  /* 0x0000000905057c23 */ /* 0x000fca0008000008 */
[----:B--2---:R-:W-:Y:S05]  /*0180*/  BRA.U !UP0, `(.L_x_0) ;  /* 0x0000000108507547 */ /* 0x004fea000b800000 */
[----:B------:R-:W-:Y:S01]  /*0190*/  BSSY.RECONVERGENT B0, `(.L_x_0) ;  /* 0x0000013000007945 */ /* 0x000fe20003800200 */
[----:B------:R-:W-:Y:S01]  /*01a0*/  MOV R9, RZ ;  /* 0x000000ff00097202 */ /* 0x000fe20000000f00 */
[----:B------:R-:W0:Y:S01]  /*01b0*/  LDCU UR6, c[0x0][0x398] ;  /* 0x00007300ff0677ac */ /* 0x000e220008000800 */
[----:B------:R-:W-:Y:S02]  /*01c0*/  MOV R3, R2 ;  /* 0x0000000200037202 */ /* 0x000fe40000000f00 */
[----:B------:R-:W-:Y:S01]  /*01d0*/  MOV R0, R5 ;  /* 0x0000000500007202 */ /* 0x000fe20000000f00 */
[----:B------:R-:W1:Y:S06]  /*01e0*/  LDCU UR7, c[0x0][0x398] ;  /* 0x00007300ff0777ac */ /* 0x000e6c0008000800 */
.L_x_2:
[----:B------:R-:W-:Y:S01]  /*01f0*/  FMUL R4, R0, R0 ;  /* 0x0000000000047220 */ /* 0x000fe20000400000 */
[----:B------:R-:W-:-:S04]  /*0200*/  FMUL R13, R3, R3 ;  /* 0x00000003030d7220 */ /* 0x000fc80000400000 */
[----:B------:R-:W-:-:S05]  /*0210*/  FADD R6, R4, R13 ;  /* 0x0000000d04067221 */ /* 0x000fca0000000000 */
[----:B------:R-:W-:-:S13]  /*0220*/  FSETP.GT.AND P0, PT, R6, 4, PT ;  /* 0x408000000600780b */ /* 0x000fda0003f04000 */
[----:B------:R-:W-:Y:S05]  /*0230*/  @P0 BRA `(.L_x_1) ;  /* 0x0000000000200947 */ /* 0x000fea0003800000 */
[----:B------:R-:W-:Y:S01]  /*0240*/  IADD3 R9, PT, PT, R9, 0x1, RZ ;  /* 0x0000000109097810 */ /* 0x000fe20007ffe0ff */
[----:B------:R-:W-:Y:S01]  /*0250*/  FADD R11, R0, R0 ;  /* 0x00000000000b7221 */ /* 0x000fe20000000000 */
[----:B------:R-:W-:Y:S02]  /*0260*/  FADD R0, R4, -R13 ;  /* 0x8000000d04007221 */ /* 0x000fe40000000000 */
[----:B-1----:R-:W-:Y:S01]  /*0270*/  ISETP.NE.AND P0, PT, R9, UR7, PT ;  /* 0x0000000709007c0c */ /* 0x002fe2000bf05270 */
[----:B------:R-:W-:Y:S01]  /*0280*/  FFMA R3, R11, R3, R2 ;  /* 0x000000030b037223 */ /* 0x000fe20000000002 */
[----:B------:R-:W-:-:S11]  /*0290*/  FADD R0, R5, R0 ;  /* 0x0000000005007221 */ /* 0x000fd60000000000 */
[----:B------:R-:W-:Y:S05]  /*02a0*/  @P0 BRA `(.L_x_2) ;  /* 0xfffffffc00d00947 */ /* 0x000fea000383ffff */
[----:B0-----:R-:W-:-:S07]  /*02b0*/  MOV R9, UR6 ;  /* 0x0000000600097c02 */ /* 0x001fce0008000f00 */
.L_x_1:
[----:B01----:R-:W-:Y:S05]  /*02c0*/  BSYNC.RECONVERGENT B0 ;  /* 0x0000000000007941 */ /* 0x003fea0003800200 */
.L_x_0:
[----:B------:R-:W0:Y:S02]  /*02d0*/  LDC.64 R2, c[0x0][0x388] ;  /* 0x0000e200ff027b82 */ /* 0x000e240000000a00 */
[----:B0-----:R-:W-:-:S05]  /*02e0*/  IMAD.WIDE R2, R7, 0x4, R2 ;  /* 0x0000000407027825 */ /* 0x001fca00078e0202 */
[----:B------:R-:W-:Y:S01]  /*02f0*/  STG.E desc[UR4][R2.64], R9 ;  /* 0x0000000902007986 */ /* 0x000fe2000c101904 */
[----:B------:R-:W-:Y:S05]  /*0300*/  EXIT ;  /* 0x000000000000794d */ /* 0x000fea0003800000 */
.L_x_3:
[----:B------:R-:W-:-:S00]  /*0310*/  BRA `(.L_x_3) ;  /* 0xfffffffc00fc7947 */ /* 0x000fc0000383ffff */
[----:B------:R-:W-:-:S00]  /*0320*/  NOP ;  /* 0x0000000000007918 */ /* 0x000fc00000000000 */
        /* <DEDUP_REMOVED lines=13> */
.L_x_4:


//--------------------- .nv.shared.reserved.0     --------------------------
	.section	.nv.shared.reserved.0,"aw",@nobits
	.weak		__nv_reservedSMEM_offset_0_alias
	.size		__nv_reservedSMEM_offset_0_alias, 0, 64
	.other		__nv_reservedSMEM_offset_0_alias,@"STO_CUDA_RESERVED_SHARED STV_DEFAULT"
__nv_reservedSMEM_offset_0_alias:
	.zero		0
	.zero		64


//--------------------- .nv.constant0._Z12mandelKernelffPiiiiff --------------------------
	.section	.nv.constant0._Z12mandelKernelffPiiiiff,"a",@progbits
	.sectionflags	@""
	.align	4
.nv.constant0._Z12mandelKernelffPiiiiff:
	.zero		932


//--------------------- SYMBOLS --------------------------

	.type		.nv.reservedSmem.offset0,@object
	.size		.nv.reservedSmem.offset0,0x4
